//
// Generated by NVIDIA NVVM Compiler
//
// Compiler Build ID: CL-36424714
// Cuda compilation tools, release 13.0, V13.0.88
// Based on NVVM 20.0.0
//

.version 9.0
.target sm_100
.address_size 64

	// .globl	_Z6test01v
.extern .func  (.param .b32 func_retval0) vprintf
(
	.param .b64 vprintf_param_0,
	.param .b64 vprintf_param_1
)
;
.global .align 1 .b8 $str[33] = {10, 66, 108, 111, 99, 107, 32, 73, 68, 58, 32, 37, 100, 32, 45, 45, 45, 32, 84, 104, 114, 101, 97, 100, 32, 73, 68, 32, 58, 32, 37, 100};

.visible .entry _Z6test01v()
{
	.local .align 8 .b8 	__local_depot0[8];
	.reg .b64 	%SP;
	.reg .b64 	%SPL;
	.reg .b32 	%r<5>;
	.reg .b64 	%rd<5>;

	mov.u64 	%SPL, __local_depot0;
	cvta.local.u64 	%SP, %SPL;
	add.u64 	%rd1, %SP, 0;
	add.u64 	%rd2, %SPL, 0;
	mov.u32 	%r1, %ctaid.x;
	mov.u32 	%r2, %tid.x;
	st.local.v2.u32 	[%rd2], {%r1, %r2};
	mov.u64 	%rd3, $str;
	cvta.global.u64 	%rd4, %rd3;
	{ // callseq 0, 0
	.param .b64 param0;
	st.param.b64 	[param0], %rd4;
	.param .b64 param1;
	st.param.b64 	[param1], %rd1;
	.param .b32 retval0;
	call.uni (retval0), 
	vprintf, 
	(
	param0, 
	param1
	);
	ld.param.b32 	%r3, [retval0];
	} // callseq 0
	ret;

}


// ===== COMPILED SASS (sm_100) =====

	.target	sm_100

	.elftype	@"ET_EXEC"


//--------------------- .note.nv.tkinfo           --------------------------
	.section	.note.nv.tkinfo,"",@"SHT_NOTE"
	.sectionflags	@"SHF_NOTE_NV_TKINFO"
	.tkinfo
        /*0018*/ 	.word	0x00000002
        /*0030*/ 	.string	""
        /*0030*/ 	.string	"ptxas"
        /*0030*/ 	.string	"Cuda compilation tools, release 13.0, V13.0.88"
        /*0030*/ 	.string	"Build cuda_13.0.r13.0/compiler.36424714_0"
        /*0030*/ 	.string	"-arch sm_100 -m 64 "



//--------------------- .note.nv.cuinfo           --------------------------
	.section	.note.nv.cuinfo,"",@"SHT_NOTE"
	.sectionflags	@"SHF_NOTE_NV_CUINFO"
        /*0018*/ 	.short	0x0002
        /*001a*/ 	.short	0x0064
        /*001c*/ 	.short	0x0082
	.zero		2


//--------------------- .nv.info                  --------------------------
	.section	.nv.info,"",@"SHT_CUDA_INFO"
	.align	4


	//----- nvinfo : EIATTR_REGCOUNT
	.align		4
        /*0000*/ 	.byte	0x04, 0x2f
        /*0002*/ 	.short	(.L_2 - .L_1)
	.align		4
.L_1:
        /*0004*/ 	.word	index@(_Z6test01v)
        /*0008*/ 	.word	0x00000018


	//----- nvinfo : EIATTR_FRAME_SIZE
	.align		4
.L_2:
        /*000c*/ 	.byte	0x04, 0x11
        /*000e*/ 	.short	(.L_4 - .L_3)
	.align		4
.L_3:
        /*0010*/ 	.word	index@(_Z6test01v)
        /*0014*/ 	.word	0x00000008


	//----- nvinfo : EIATTR_MIN_STACK_SIZE
	.align		4
.L_4:
        /*0018*/ 	.byte	0x04, 0x12
        /*001a*/ 	.short	(.L_6 - .L_5)
	.align		4
.L_5:
        /*001c*/ 	.word	index@(_Z6test01v)
        /*0020*/ 	.word	0x00000008
.L_6:


//--------------------- .nv.compat                --------------------------
	.section	.nv.compat,"",@"SHT_CUDA_COMPAT_INFO"
	.align	4
        /*0000*/ 	.byte	0x02, 0x09, 0x00, 0x00, 0x02, 0x02, 0x01, 0x00, 0x02, 0x05, 0x05, 0x00, 0x03, 0x07, 0x01, 0x01
        /*0010*/ 	.byte	0x02, 0x03, 0x00, 0x00, 0x02, 0x06, 0x01, 0x00, 0x04, 0x0b, 0x08, 0x00, 0x09, 0x00, 0x00, 0x00
        /*0020*/ 	.byte	0x00, 0x00, 0x00, 0x00


//--------------------- .nv.info._Z6test01v       --------------------------
	.section	.nv.info._Z6test01v,"",@"SHT_CUDA_INFO"
	.sectionflags	@""
	.align	4


	//----- nvinfo : EIATTR_CUDA_API_VERSION
	.align		4
        /*0000*/ 	.byte	0x04, 0x37
        /*0002*/ 	.short	(.L_8 - .L_7)
.L_7:
        /*0004*/ 	.word	0x00000082


	//----- nvinfo : EIATTR_SPARSE_MMA_MASK
	.align		4
.L_8:
        /*0008*/ 	.byte	0x03, 0x50
        /*000a*/ 	.short	0x0000


	//----- nvinfo : EIATTR_MAXREG_COUNT
	.align		4
        /*000c*/ 	.byte	0x03, 0x1b
        /*000e*/ 	.short	0x00ff


	//----- nvinfo : EIATTR_EXTERNS
	.align		4
        /*0010*/ 	.byte	0x04, 0x0f
        /*0012*/ 	.short	(.L_10 - .L_9)


	//   ....[0]....
	.align		4
.L_9:
        /*0014*/ 	.word	index@(vprintf)


	//----- nvinfo : EIATTR_MERCURY_ISA_VERSION
	.align		4
.L_10:
        /*0018*/ 	.byte	0x03, 0x5f
        /*001a*/ 	.short	0x0101


	//----- nvinfo : EIATTR_VRC_CTA_INIT_COUNT
	.align		4
        /*001c*/ 	.byte	0x02, 0x4a
	.zero		1
	.zero		1


	//----- nvinfo : EIATTR_SYSCALL_OFFSETS
	.align		4
        /*0020*/ 	.byte	0x04, 0x46
        /*0022*/ 	.short	(.L_12 - .L_11)


	//   ....[0]....
.L_11:
        /*0024*/ 	.word	0x000000f0


	//----- nvinfo : EIATTR_EXIT_INSTR_OFFSETS
	.align		4
.L_12:
        /*0028*/ 	.byte	0x04, 0x1c
        /*002a*/ 	.short	(.L_14 - .L_13)


	//   ....[0]....
.L_13:
        /*002c*/ 	.word	0x00000100


	//----- nvinfo : EIATTR_SW_WAR
	.align		4
.L_14:
        /*0030*/ 	.byte	0x04, 0x36
        /*0032*/ 	.short	(.L_16 - .L_15)
.L_15:
        /*0034*/ 	.word	0x00000008
.L_16:


//--------------------- .nv.callgraph             --------------------------
	.section	.nv.callgraph,"",@"SHT_CUDA_CALLGRAPH"
	.align	4
	.sectionentsize	8
	.align		4
        /*0000*/ 	.word	0x00000000
	.align		4
        /*0004*/ 	.word	0xffffffff
	.align		4
        /*0008*/ 	.word	index@(_Z6test01v)
	.align		4
        /*000c*/ 	.word	index@(vprintf)
	.align		4
        /*0010*/ 	.word	0x00000000
	.align		4
        /*0014*/ 	.word	0xfffffffe
	.align		4
        /*0018*/ 	.word	0x00000000
	.align		4
        /*001c*/ 	.word	0xfffffffd
	.align		4
        /*0020*/ 	.word	0x00000000
	.align		4
        /*0024*/ 	.word	0xfffffffc


//--------------------- .nv.constant4             --------------------------
	.section	.nv.constant4,"a",@progbits
	.align	8
	.align		8
.nv.constant4:
        /*0000*/ 	.dword	vprintf
	.align		8
        /*0008*/ 	.dword	$str


//--------------------- .text._Z6test01v          --------------------------
	.section	.text._Z6test01v,"ax",@progbits
	.align	128
        .global         _Z6test01v
        .type           _Z6test01v,@function
        .size           _Z6test01v,(.L_x_2 - _Z6test01v)
        .other          _Z6test01v,@"STO_CUDA_ENTRY STV_DEFAULT"
_Z6test01v:
.text._Z6test01v:
[----:B------:R-:W0:Y:S01]  /*0000*/  LDC R1, c[0x0][0x37c] ;  /* 0x0000df00ff017b82 */ /* 0x000e220000000800 */
[----:B------:R-:W1:Y:S01]  /*0010*/  S2R R8, SR_CTAID.X ;  /* 0x0000000000087919 */ /* 0x000e620000002500 */
[----:B0-----:R-:W-:Y:S01]  /*0020*/  VIADD R1, R1, 0xfffffff8 ;  /* 0xfffffff801017836 */ /* 0x001fe20000000000 */
[----:B------:R-:W-:Y:S01]  /*0030*/  MOV R0, 0x0 ;  /* 0x0000000000007802 */ /* 0x000fe20000000f00 */
[----:B------:R-:W0:Y:S01]  /*0040*/  LDCU UR4, c[0x0][0x2f8] ;  /* 0x00005f00ff0477ac */ /* 0x000e220008000800 */
[----:B------:R-:W1:Y:S03]  /*0050*/  S2R R9, SR_TID.X ;  /* 0x0000000000097919 */ /* 0x000e660000002100 */
[----:B------:R2:W3:Y:S01]  /*0060*/  LDC.64 R2, c[0x4][R0] ;  /* 0x0100000000027b82 */ /* 0x0004e20000000a00 */
[----:B------:R-:W4:Y:S01]  /*0070*/  LDCU.64 UR6, c[0x4][0x8] ;  /* 0x01000100ff0677ac */ /* 0x000f220008000a00 */
[----:B------:R-:W5:Y:S01]  /*0080*/  LDCU UR5, c[0x0][0x2fc] ;  /* 0x00005f80ff0577ac */ /* 0x000f620008000800 */
[----:B0-----:R-:W-:Y:S01]  /*0090*/  IADD3 R6, P0, PT, R1, UR4, RZ ;  /* 0x0000000401067c10 */ /* 0x001fe2000ff1e0ff */
[----:B----4-:R-:W-:Y:S01]  /*00a0*/  IMAD.U32 R4, RZ, RZ, UR6 ;  /* 0x00000006ff047e24 */ /* 0x010fe2000f8e00ff */
[----:B------:R-:W-:-:S03]  /*00b0*/  MOV R5, UR7 ;  /* 0x0000000700057c02 */ /* 0x000fc60008000f00 */
[----:B-----5:R-:W-:Y:S01]  /*00c0*/  IMAD.X R7, RZ, RZ, UR5, P0 ;  /* 0x00000005ff077e24 */ /* 0x020fe200080e06ff */
[----:B-1----:R2:W-:Y:S07]  /*00d0*/  STL.64 [R1], R8 ;  /* 0x0000000801007387 */ /* 0x0025ee0000100a00 */
[----:B------:R-:W-:-:S07]  /*00e0*/  LEPC R20, `(.L_x_0) ;  /* 0x000000001014794e */ /* 0x000fce0000000000 */
[----:B--23--:R-:W-:Y:S05]  /*00f0*/  CALL.ABS.NOINC R2 ;  /* 0x0000000002007343 */ /* 0x00cfea0003c00000 */
.L_x_0:
[----:B------:R-:W-:Y:S05]  /*0100*/  EXIT ;  /* 0x000000000000794d */ /* 0x000fea0003800000 */
.L_x_1:
[----:B------:R-:W-:-:S00]  /*0110*/  BRA `(.L_x_1) ;  /* 0xfffffffc00fc7947 */ /* 0x000fc0000383ffff */
[----:B------:R-:W-:-:S00]  /*0120*/  NOP ;  /* 0x0000000000007918 */ /* 0x000fc00000000000 */
        /* <DEDUP_REMOVED lines=13> */
.L_x_2:


//--------------------- .nv.global.init           --------------------------
	.section	.nv.global.init,"aw",@progbits
.nv.global.init:
	.type		$str,@object
	.size		$str,(.L_0 - $str)
$str:
        /*0000*/ 	.byte	0x0a, 0x42, 0x6c, 0x6f, 0x63, 0x6b, 0x20, 0x49, 0x44, 0x3a, 0x20, 0x25, 0x64, 0x20, 0x2d, 0x2d
        /*0010*/ 	.byte	0x2d, 0x20, 0x54, 0x68, 0x72, 0x65, 0x61, 0x64, 0x20, 0x49, 0x44, 0x20, 0x3a, 0x20, 0x25, 0x64
        /*0020*/ 	.byte	0x00
.L_0:


//--------------------- .nv.shared.reserved.0     --------------------------
	.section	.nv.shared.reserved.0,"aw",@nobits
	.weak		__nv_reservedSMEM_offset_0_alias
	.size		__nv_reservedSMEM_offset_0_alias, 0, 64
	.other		__nv_reservedSMEM_offset_0_alias,@"STO_CUDA_RESERVED_SHARED STV_DEFAULT"
__nv_reservedSMEM_offset_0_alias:
	.zero		0
	.zero		64


//--------------------- .nv.constant0._Z6test01v  --------------------------
	.section	.nv.constant0._Z6test01v,"a",@progbits
	.sectionflags	@""
	.align	4
.nv.constant0._Z6test01v:
	.zero		896


//--------------------- SYMBOLS --------------------------

	.type		.nv.reservedSmem.offset0,@object
	.size		.nv.reservedSmem.offset0,0x4
	.type		vprintf,@function
